//
// Generated by NVIDIA NVVM Compiler
//
// Compiler Build ID: CL-36424714
// Cuda compilation tools, release 13.0, V13.0.88
// Based on NVVM 20.0.0
//

.version 9.0
.target sm_100
.address_size 64

	// .globl	_Z7bmpCUDAPii

.visible .entry _Z7bmpCUDAPii(
	.param .u64 .ptr .align 1 _Z7bmpCUDAPii_param_0,
	.param .u32 _Z7bmpCUDAPii_param_1
)
{
	.reg .b32 	%r<4>;
	.reg .b64 	%rd<5>;

	ld.param.u64 	%rd1, [_Z7bmpCUDAPii_param_0];
	cvta.to.global.u64 	%rd2, %rd1;
	mov.u32 	%r1, %tid.x;
	mul.wide.u32 	%rd3, %r1, 4;
	add.s64 	%rd4, %rd2, %rd3;
	ld.global.u32 	%r2, [%rd4];
	shl.b32 	%r3, %r2, 1;
	st.global.u32 	[%rd4], %r3;
	ret;

}


// ===== COMPILED SASS (sm_100) =====

	.target	sm_100

	.elftype	@"ET_EXEC"


//--------------------- .note.nv.tkinfo           --------------------------
	.section	.note.nv.tkinfo,"",@"SHT_NOTE"
	.sectionflags	@"SHF_NOTE_NV_TKINFO"
	.tkinfo
        /*0018*/ 	.word	0x00000002
        /*0030*/ 	.string	""
        /*0030*/ 	.string	"ptxas"
        /*0030*/ 	.string	"Cuda compilation tools, release 13.0, V13.0.88"
        /*0030*/ 	.string	"Build cuda_13.0.r13.0/compiler.36424714_0"
        /*0030*/ 	.string	"-arch sm_100 -m 64 "



//--------------------- .note.nv.cuinfo           --------------------------
	.section	.note.nv.cuinfo,"",@"SHT_NOTE"
	.sectionflags	@"SHF_NOTE_NV_CUINFO"
        /*0018*/ 	.short	0x0002
        /*001a*/ 	.short	0x0064
        /*001c*/ 	.short	0x0082
	.zero		2


//--------------------- .nv.info                  --------------------------
	.section	.nv.info,"",@"SHT_CUDA_INFO"
	.align	4


	//----- nvinfo : EIATTR_REGCOUNT
	.align		4
        /*0000*/ 	.byte	0x04, 0x2f
        /*0002*/ 	.short	(.L_1 - .L_0)
	.align		4
.L_0:
        /*0004*/ 	.word	index@(_Z7bmpCUDAPii)
        /*0008*/ 	.word	0x00000008


	//----- nvinfo : EIATTR_FRAME_SIZE
	.align		4
.L_1:
        /*000c*/ 	.byte	0x04, 0x11
        /*000e*/ 	.short	(.L_3 - .L_2)
	.align		4
.L_2:
        /*0010*/ 	.word	index@(_Z7bmpCUDAPii)
        /*0014*/ 	.word	0x00000000


	//----- nvinfo : EIATTR_MIN_STACK_SIZE
	.align		4
.L_3:
        /*0018*/ 	.byte	0x04, 0x12
        /*001a*/ 	.short	(.L_5 - .L_4)
	.align		4
.L_4:
        /*001c*/ 	.word	index@(_Z7bmpCUDAPii)
        /*0020*/ 	.word	0x00000000
.L_5:


//--------------------- .nv.compat                --------------------------
	.section	.nv.compat,"",@"SHT_CUDA_COMPAT_INFO"
	.align	4
        /*0000*/ 	.byte	0x02, 0x09, 0x00, 0x00, 0x02, 0x02, 0x01, 0x00, 0x02, 0x05, 0x05, 0x00, 0x03, 0x07, 0x01, 0x01
        /*0010*/ 	.byte	0x02, 0x03, 0x00, 0x00, 0x02, 0x06, 0x01, 0x00, 0x04, 0x0b, 0x08, 0x00, 0x09, 0x00, 0x00, 0x00
        /*0020*/ 	.byte	0x00, 0x00, 0x00, 0x00


//--------------------- .nv.info._Z7bmpCUDAPii    --------------------------
	.section	.nv.info._Z7bmpCUDAPii,"",@"SHT_CUDA_INFO"
	.sectionflags	@""
	.align	4


	//----- nvinfo : EIATTR_CUDA_API_VERSION
	.align		4
        /*0000*/ 	.byte	0x04, 0x37
        /*0002*/ 	.short	(.L_7 - .L_6)
.L_6:
        /*0004*/ 	.word	0x00000082


	//----- nvinfo : EIATTR_KPARAM_INFO
	.align		4
.L_7:
        /*0008*/ 	.byte	0x04, 0x17
        /*000a*/ 	.short	(.L_9 - .L_8)
.L_8:
        /*000c*/ 	.word	0x00000000
        /*0010*/ 	.short	0x0001
        /*0012*/ 	.short	0x0008
        /*0014*/ 	.byte	0x00, 0xf0, 0x11, 0x00


	//----- nvinfo : EIATTR_KPARAM_INFO
	.align		4
.L_9:
        /*0018*/ 	.byte	0x04, 0x17
        /*001a*/ 	.short	(.L_11 - .L_10)
.L_10:
        /*001c*/ 	.word	0x00000000
        /*0020*/ 	.short	0x0000
        /*0022*/ 	.short	0x0000
        /*0024*/ 	.byte	0x00, 0xf5, 0x21, 0x00


	//----- nvinfo : EIATTR_SPARSE_MMA_MASK
	.align		4
.L_11:
        /*0028*/ 	.byte	0x03, 0x50
        /*002a*/ 	.short	0x0000


	//----- nvinfo : EIATTR_MAXREG_COUNT
	.align		4
        /*002c*/ 	.byte	0x03, 0x1b
        /*002e*/ 	.short	0x00ff


	//----- nvinfo : EIATTR_MERCURY_ISA_VERSION
	.align		4
        /*0030*/ 	.byte	0x03, 0x5f
        /*0032*/ 	.short	0x0101


	//----- nvinfo : EIATTR_VRC_CTA_INIT_COUNT
	.align		4
        /*0034*/ 	.byte	0x02, 0x4a
	.zero		1
	.zero		1


	//----- nvinfo : EIATTR_EXIT_INSTR_OFFSETS
	.align		4
        /*0038*/ 	.byte	0x04, 0x1c
        /*003a*/ 	.short	(.L_13 - .L_12)


	//   ....[0]....
.L_12:
        /*003c*/ 	.word	0x00000080


	//----- nvinfo : EIATTR_CBANK_PARAM_SIZE
	.align		4
.L_13:
        /*0040*/ 	.byte	0x03, 0x19
        /*0042*/ 	.short	0x000c


	//----- nvinfo : EIATTR_PARAM_CBANK
	.align		4
        /*0044*/ 	.byte	0x04, 0x0a
        /*0046*/ 	.short	(.L_15 - .L_14)
	.align		4
.L_14:
        /*0048*/ 	.word	index@(.nv.constant0._Z7bmpCUDAPii)
        /*004c*/ 	.short	0x0380
        /*004e*/ 	.short	0x000c


	//----- nvinfo : EIATTR_SW_WAR
	.align		4
.L_15:
        /*0050*/ 	.byte	0x04, 0x36
        /*0052*/ 	.short	(.L_17 - .L_16)
.L_16:
        /*0054*/ 	.word	0x00000008
.L_17:


//--------------------- .nv.callgraph             --------------------------
	.section	.nv.callgraph,"",@"SHT_CUDA_CALLGRAPH"
	.align	4
	.sectionentsize	8
	.align		4
        /*0000*/ 	.word	0x00000000
	.align		4
        /*0004*/ 	.word	0xffffffff
	.align		4
        /*0008*/ 	.word	0x00000000
	.align		4
        /*000c*/ 	.word	0xfffffffe
	.align		4
        /*0010*/ 	.word	0x00000000
	.align		4
        /*0014*/ 	.word	0xfffffffd
	.align		4
        /*0018*/ 	.word	0x00000000
	.align		4
        /*001c*/ 	.word	0xfffffffc


//--------------------- .text._Z7bmpCUDAPii       --------------------------
	.section	.text._Z7bmpCUDAPii,"ax",@progbits
	.align	128
        .global         _Z7bmpCUDAPii
        .type           _Z7bmpCUDAPii,@function
        .size           _Z7bmpCUDAPii,(.L_x_1 - _Z7bmpCUDAPii)
        .other          _Z7bmpCUDAPii,@"STO_CUDA_ENTRY STV_DEFAULT"
_Z7bmpCUDAPii:
.text._Z7bmpCUDAPii:
[----:B------:R-:W-:Y:S01]  /*0000*/  LDC R1, c[0x0][0x37c] ;  /* 0x0000df00ff017b82 */ /* 0x000fe20000000800 */
[----:B------:R-:W0:Y:S07]  /*0010*/  S2R R5, SR_TID.X ;  /* 0x0000000000057919 */ /* 0x000e2e0000002100 */
[----:B------:R-:W0:Y:S01]  /*0020*/  LDC.64 R2, c[0x0][0x380] ;  /* 0x0000e000ff027b82 */ /* 0x000e220000000a00 */
[----:B------:R-:W1:Y:S01]  /*0030*/  LDCU.64 UR4, c[0x0][0x358] ;  /* 0x00006b00ff0477ac */ /* 0x000e620008000a00 */
[----:B0-----:R-:W-:-:S05]  /*0040*/  IMAD.WIDE.U32 R2, R5, 0x4, R2 ;  /* 0x0000000405027825 */ /* 0x001fca00078e0002 */
[----:B-1----:R-:W2:Y:S02]  /*0050*/  LDG.E R0, desc[UR4][R2.64] ;  /* 0x0000000402007981 */ /* 0x002ea4000c1e1900 */
[----:B--2---:R-:W-:-:S05]  /*0060*/  SHF.L.U32 R5, R0, 0x1, RZ ;  /* 0x0000000100057819 */ /* 0x004fca00000006ff */
[----:B------:R-:W-:Y:S01]  /*0070*/  STG.E desc[UR4][R2.64], R5 ;  /* 0x0000000502007986 */ /* 0x000fe2000c101904 */
[----:B------:R-:W-:Y:S05]  /*0080*/  EXIT ;  /* 0x000000000000794d */ /* 0x000fea0003800000 */
.L_x_0:
[----:B------:R-:W-:-:S00]  /*0090*/  BRA `(.L_x_0) ;  /* 0xfffffffc00fc7947 */ /* 0x000fc0000383ffff */
[----:B------:R-:W-:-:S00]  /*00a0*/  NOP ;  /* 0x0000000000007918 */ /* 0x000fc00000000000 */
        /* <DEDUP_REMOVED lines=13> */
.L_x_1:


//--------------------- .nv.shared.reserved.0     --------------------------
	.section	.nv.shared.reserved.0,"aw",@nobits
	.weak		__nv_reservedSMEM_offset_0_alias
	.size		__nv_reservedSMEM_offset_0_alias, 0, 64
	.other		__nv_reservedSMEM_offset_0_alias,@"STO_CUDA_RESERVED_SHARED STV_DEFAULT"
__nv_reservedSMEM_offset_0_alias:
	.zero		0
	.zero		64


//--------------------- .nv.constant0._Z7bmpCUDAPii --------------------------
	.section	.nv.constant0._Z7bmpCUDAPii,"a",@progbits
	.sectionflags	@""
	.align	4
.nv.constant0._Z7bmpCUDAPii:
	.zero		908


//--------------------- SYMBOLS --------------------------

	.type		.nv.reservedSmem.offset0,@object
	.size		.nv.reservedSmem.offset0,0x4
